//
// Generated by NVIDIA NVVM Compiler
//
// Compiler Build ID: CL-36424714
// Cuda compilation tools, release 13.0, V13.0.88
// Based on NVVM 20.0.0
//

.version 9.0
.target sm_100
.address_size 64

	// .globl	_Z6scalarPKiS0_iPi

.visible .entry _Z6scalarPKiS0_iPi(
	.param .u64 .ptr .align 1 _Z6scalarPKiS0_iPi_param_0,
	.param .u64 .ptr .align 1 _Z6scalarPKiS0_iPi_param_1,
	.param .u32 _Z6scalarPKiS0_iPi_param_2,
	.param .u64 .ptr .align 1 _Z6scalarPKiS0_iPi_param_3
)
{


	bar.sync 	0;
	ret;

}


// ===== COMPILED SASS (sm_100) =====

	.target	sm_100

	.elftype	@"ET_EXEC"


//--------------------- .note.nv.tkinfo           --------------------------
	.section	.note.nv.tkinfo,"",@"SHT_NOTE"
	.sectionflags	@"SHF_NOTE_NV_TKINFO"
	.tkinfo
        /*0018*/ 	.word	0x00000002
        /*0030*/ 	.string	""
        /*0030*/ 	.string	"ptxas"
        /*0030*/ 	.string	"Cuda compilation tools, release 13.0, V13.0.88"
        /*0030*/ 	.string	"Build cuda_13.0.r13.0/compiler.36424714_0"
        /*0030*/ 	.string	"-arch sm_100 -m 64 "



//--------------------- .note.nv.cuinfo           --------------------------
	.section	.note.nv.cuinfo,"",@"SHT_NOTE"
	.sectionflags	@"SHF_NOTE_NV_CUINFO"
        /*0018*/ 	.short	0x0002
        /*001a*/ 	.short	0x0064
        /*001c*/ 	.short	0x0082
	.zero		2


//--------------------- .nv.info                  --------------------------
	.section	.nv.info,"",@"SHT_CUDA_INFO"
	.align	4


	//----- nvinfo : EIATTR_REGCOUNT
	.align		4
        /*0000*/ 	.byte	0x04, 0x2f
        /*0002*/ 	.short	(.L_1 - .L_0)
	.align		4
.L_0:
        /*0004*/ 	.word	index@(_Z6scalarPKiS0_iPi)
        /*0008*/ 	.word	0x00000004


	//----- nvinfo : EIATTR_FRAME_SIZE
	.align		4
.L_1:
        /*000c*/ 	.byte	0x04, 0x11
        /*000e*/ 	.short	(.L_3 - .L_2)
	.align		4
.L_2:
        /*0010*/ 	.word	index@(_Z6scalarPKiS0_iPi)
        /*0014*/ 	.word	0x00000000


	//----- nvinfo : EIATTR_MIN_STACK_SIZE
	.align		4
.L_3:
        /*0018*/ 	.byte	0x04, 0x12
        /*001a*/ 	.short	(.L_5 - .L_4)
	.align		4
.L_4:
        /*001c*/ 	.word	index@(_Z6scalarPKiS0_iPi)
        /*0020*/ 	.word	0x00000000
.L_5:


//--------------------- .nv.compat                --------------------------
	.section	.nv.compat,"",@"SHT_CUDA_COMPAT_INFO"
	.align	4
        /*0000*/ 	.byte	0x02, 0x09, 0x00, 0x00, 0x02, 0x02, 0x01, 0x00, 0x02, 0x05, 0x05, 0x00, 0x03, 0x07, 0x01, 0x01
        /*0010*/ 	.byte	0x02, 0x03, 0x00, 0x00, 0x02, 0x06, 0x01, 0x00, 0x04, 0x0b, 0x08, 0x00, 0x09, 0x00, 0x00, 0x00
        /*0020*/ 	.byte	0x00, 0x00, 0x00, 0x00


//--------------------- .nv.info._Z6scalarPKiS0_iPi --------------------------
	.section	.nv.info._Z6scalarPKiS0_iPi,"",@"SHT_CUDA_INFO"
	.sectionflags	@""
	.align	4


	//----- nvinfo : EIATTR_CUDA_API_VERSION
	.align		4
        /*0000*/ 	.byte	0x04, 0x37
        /*0002*/ 	.short	(.L_7 - .L_6)
.L_6:
        /*0004*/ 	.word	0x00000082


	//----- nvinfo : EIATTR_KPARAM_INFO
	.align		4
.L_7:
        /*0008*/ 	.byte	0x04, 0x17
        /*000a*/ 	.short	(.L_9 - .L_8)
.L_8:
        /*000c*/ 	.word	0x00000000
        /*0010*/ 	.short	0x0003
        /*0012*/ 	.short	0x0018
        /*0014*/ 	.byte	0x00, 0xf5, 0x21, 0x00


	//----- nvinfo : EIATTR_KPARAM_INFO
	.align		4
.L_9:
        /*0018*/ 	.byte	0x04, 0x17
        /*001a*/ 	.short	(.L_11 - .L_10)
.L_10:
        /*001c*/ 	.word	0x00000000
        /*0020*/ 	.short	0x0002
        /*0022*/ 	.short	0x0010
        /*0024*/ 	.byte	0x00, 0xf0, 0x11, 0x00


	//----- nvinfo : EIATTR_KPARAM_INFO
	.align		4
.L_11:
        /*0028*/ 	.byte	0x04, 0x17
        /*002a*/ 	.short	(.L_13 - .L_12)
.L_12:
        /*002c*/ 	.word	0x00000000
        /*0030*/ 	.short	0x0001
        /*0032*/ 	.short	0x0008
        /*0034*/ 	.byte	0x00, 0xf5, 0x21, 0x00


	//----- nvinfo : EIATTR_KPARAM_INFO
	.align		4
.L_13:
        /*0038*/ 	.byte	0x04, 0x17
        /*003a*/ 	.short	(.L_15 - .L_14)
.L_14:
        /*003c*/ 	.word	0x00000000
        /*0040*/ 	.short	0x0000
        /*0042*/ 	.short	0x0000
        /*0044*/ 	.byte	0x00, 0xf5, 0x21, 0x00


	//----- nvinfo : EIATTR_SPARSE_MMA_MASK
	.align		4
.L_15:
        /*0048*/ 	.byte	0x03, 0x50
        /*004a*/ 	.short	0x0000


	//----- nvinfo : EIATTR_MAXREG_COUNT
	.align		4
        /*004c*/ 	.byte	0x03, 0x1b
        /*004e*/ 	.short	0x00ff


	//----- nvinfo : EIATTR_NUM_BARRIERS
	.align		4
        /*0050*/ 	.byte	0x02, 0x4c
        /*0052*/ 	.byte	0x01
	.zero		1


	//----- nvinfo : EIATTR_MERCURY_ISA_VERSION
	.align		4
        /*0054*/ 	.byte	0x03, 0x5f
        /*0056*/ 	.short	0x0101


	//----- nvinfo : EIATTR_VRC_CTA_INIT_COUNT
	.align		4
        /*0058*/ 	.byte	0x02, 0x4a
	.zero		1
	.zero		1


	//----- nvinfo : EIATTR_EXIT_INSTR_OFFSETS
	.align		4
        /*005c*/ 	.byte	0x04, 0x1c
        /*005e*/ 	.short	(.L_17 - .L_16)


	//   ....[0]....
.L_16:
        /*0060*/ 	.word	0x00000020


	//----- nvinfo : EIATTR_CBANK_PARAM_SIZE
	.align		4
.L_17:
        /*0064*/ 	.byte	0x03, 0x19
        /*0066*/ 	.short	0x0020


	//----- nvinfo : EIATTR_PARAM_CBANK
	.align		4
        /*0068*/ 	.byte	0x04, 0x0a
        /*006a*/ 	.short	(.L_19 - .L_18)
	.align		4
.L_18:
        /*006c*/ 	.word	index@(.nv.constant0._Z6scalarPKiS0_iPi)
        /*0070*/ 	.short	0x0380
        /*0072*/ 	.short	0x0020


	//----- nvinfo : EIATTR_SW_WAR
	.align		4
.L_19:
        /*0074*/ 	.byte	0x04, 0x36
        /*0076*/ 	.short	(.L_21 - .L_20)
.L_20:
        /*0078*/ 	.word	0x00000008
.L_21:


//--------------------- .nv.callgraph             --------------------------
	.section	.nv.callgraph,"",@"SHT_CUDA_CALLGRAPH"
	.align	4
	.sectionentsize	8
	.align		4
        /*0000*/ 	.word	0x00000000
	.align		4
        /*0004*/ 	.word	0xffffffff
	.align		4
        /*0008*/ 	.word	0x00000000
	.align		4
        /*000c*/ 	.word	0xfffffffe
	.align		4
        /*0010*/ 	.word	0x00000000
	.align		4
        /*0014*/ 	.word	0xfffffffd
	.align		4
        /*0018*/ 	.word	0x00000000
	.align		4
        /*001c*/ 	.word	0xfffffffc


//--------------------- .text._Z6scalarPKiS0_iPi  --------------------------
	.section	.text._Z6scalarPKiS0_iPi,"ax",@progbits
	.align	128
        .global         _Z6scalarPKiS0_iPi
        .type           _Z6scalarPKiS0_iPi,@function
        .size           _Z6scalarPKiS0_iPi,(.L_x_1 - _Z6scalarPKiS0_iPi)
        .other          _Z6scalarPKiS0_iPi,@"STO_CUDA_ENTRY STV_DEFAULT"
_Z6scalarPKiS0_iPi:
.text._Z6scalarPKiS0_iPi:
[----:B------:R-:W-:Y:S08]  /*0000*/  LDC R1, c[0x0][0x37c] ;  /* 0x0000df00ff017b82 */ /* 0x000ff00000000800 */
[----:B------:R-:W-:Y:S06]  /*0010*/  BAR.SYNC.DEFER_BLOCKING 0x0 ;  /* 0x0000000000007b1d */ /* 0x000fec0000010000 */
[----:B------:R-:W-:Y:S05]  /*0020*/  EXIT ;  /* 0x000000000000794d */ /* 0x000fea0003800000 */
.L_x_0:
[----:B------:R-:W-:-:S00]  /*0030*/  BRA `(.L_x_0) ;  /* 0xfffffffc00fc7947 */ /* 0x000fc0000383ffff */
[----:B------:R-:W-:-:S00]  /*0040*/  NOP ;  /* 0x0000000000007918 */ /* 0x000fc00000000000 */
        /* <DEDUP_REMOVED lines=11> */
.L_x_1:


//--------------------- .nv.shared.reserved.0     --------------------------
	.section	.nv.shared.reserved.0,"aw",@nobits
	.weak		__nv_reservedSMEM_offset_0_alias
	.size		__nv_reservedSMEM_offset_0_alias, 0, 64
	.other		__nv_reservedSMEM_offset_0_alias,@"STO_CUDA_RESERVED_SHARED STV_DEFAULT"
__nv_reservedSMEM_offset_0_alias:
	.zero		0
	.zero		64


//--------------------- .nv.constant0._Z6scalarPKiS0_iPi --------------------------
	.section	.nv.constant0._Z6scalarPKiS0_iPi,"a",@progbits
	.sectionflags	@""
	.align	4
.nv.constant0._Z6scalarPKiS0_iPi:
	.zero		928


//--------------------- SYMBOLS --------------------------

	.type		.nv.reservedSmem.offset0,@object
	.size		.nv.reservedSmem.offset0,0x4
